	.target	sm_90a

	.elftype	@"ET_EXEC"


//--------------------- .note.nv.tkinfo           --------------------------
	.section	.note.nv.tkinfo,"",@"SHT_NOTE"
	.sectionflags	@"SHF_NOTE_NV_TKINFO"
	.tkinfo
        /*0018*/ 	.word	0x00000002
        /*0030*/ 	.string	""
        /*0030*/ 	.string	"ptxas"
        /*0030*/ 	.string	"Cuda compilation tools, release 13.0, V13.0.88"
        /*0030*/ 	.string	"Build cuda_13.0.r13.0/compiler.36424714_0"
        /*0030*/ 	.string	"-v  -suppress-debug-info  -lineinfo  -arch sm_90a "



//--------------------- .note.nv.cuinfo           --------------------------
	.section	.note.nv.cuinfo,"",@"SHT_NOTE"
	.sectionflags	@"SHF_NOTE_NV_CUINFO"
        /*0018*/ 	.short	0x0002
        /*001a*/ 	.short	0x005a
        /*001c*/ 	.short	0x0082
	.zero		2


//--------------------- .nv.info                  --------------------------
	.section	.nv.info,"",@"SHT_CUDA_INFO"
	.align	4


	//----- nvinfo : EIATTR_REGCOUNT
	.align		4
        /*0000*/ 	.byte	0x04, 0x2f
        /*0002*/ 	.short	(.L_1 - .L_0)
	.align		4
.L_0:
        /*0004*/ 	.word	index@(matmul_kernel)
        /*0008*/ 	.word	0x00000030


	//----- nvinfo : EIATTR_FRAME_SIZE
	.align		4
.L_1:
        /*000c*/ 	.byte	0x04, 0x11
        /*000e*/ 	.short	(.L_3 - .L_2)
	.align		4
.L_2:
        /*0010*/ 	.word	index@(matmul_kernel)
        /*0014*/ 	.word	0x00000000


	//----- nvinfo : EIATTR_MIN_STACK_SIZE
	.align		4
.L_3:
        /*0018*/ 	.byte	0x04, 0x12
        /*001a*/ 	.short	(.L_5 - .L_4)
	.align		4
.L_4:
        /*001c*/ 	.word	index@(matmul_kernel)
        /*0020*/ 	.word	0x00000000
.L_5:


//--------------------- .nv.compat                --------------------------
	.section	.nv.compat,"",@"SHT_CUDA_COMPAT_INFO"
	.align	4
        /*0000*/ 	.byte	0x02, 0x09, 0x01, 0x00, 0x02, 0x02, 0x01, 0x00, 0x02, 0x05, 0x05, 0x00, 0x03, 0x07, 0x01, 0x01
        /*0010*/ 	.byte	0x02, 0x03, 0x00, 0x00, 0x02, 0x06, 0x01, 0x00, 0x04, 0x0b, 0x08, 0x00, 0x00, 0x00, 0x00, 0x00
        /*0020*/ 	.byte	0x00, 0x00, 0x00, 0x00


//--------------------- .nv.info.matmul_kernel    --------------------------
	.section	.nv.info.matmul_kernel,"",@"SHT_CUDA_INFO"
	.sectionflags	@""
	.align	4


	//----- nvinfo : EIATTR_CUDA_API_VERSION
	.align		4
        /*0000*/ 	.byte	0x04, 0x37
        /*0002*/ 	.short	(.L_7 - .L_6)
.L_6:
        /*0004*/ 	.word	0x00000082


	//----- nvinfo : EIATTR_KPARAM_INFO
	.align		4
.L_7:
        /*0008*/ 	.byte	0x04, 0x17
        /*000a*/ 	.short	(.L_9 - .L_8)
.L_8:
        /*000c*/ 	.word	0x00000000
        /*0010*/ 	.short	0x000d
        /*0012*/ 	.short	0x0048
        /*0014*/ 	.byte	0x00, 0xf4, 0x21, 0x00


	//----- nvinfo : EIATTR_KPARAM_INFO
	.align		4
.L_9:
        /*0018*/ 	.byte	0x04, 0x17
        /*001a*/ 	.short	(.L_11 - .L_10)
.L_10:
        /*001c*/ 	.word	0x00000000
        /*0020*/ 	.short	0x000c
        /*0022*/ 	.short	0x0040
        /*0024*/ 	.byte	0x00, 0xf4, 0x21, 0x00


	//----- nvinfo : EIATTR_KPARAM_INFO
	.align		4
.L_11:
        /*0028*/ 	.byte	0x04, 0x17
        /*002a*/ 	.short	(.L_13 - .L_12)
.L_12:
        /*002c*/ 	.word	0x00000000
        /*0030*/ 	.short	0x000b
        /*0032*/ 	.short	0x0038
        /*0034*/ 	.byte	0x00, 0xf0, 0x11, 0x00


	//----- nvinfo : EIATTR_KPARAM_INFO
	.align		4
.L_13:
        /*0038*/ 	.byte	0x04, 0x17
        /*003a*/ 	.short	(.L_15 - .L_14)
.L_14:
        /*003c*/ 	.word	0x00000000
        /*0040*/ 	.short	0x000a
        /*0042*/ 	.short	0x0034
        /*0044*/ 	.byte	0x00, 0xf0, 0x11, 0x00


	//----- nvinfo : EIATTR_KPARAM_INFO
	.align		4
.L_15:
        /*0048*/ 	.byte	0x04, 0x17
        /*004a*/ 	.short	(.L_17 - .L_16)
.L_16:
        /*004c*/ 	.word	0x00000000
        /*0050*/ 	.short	0x0009
        /*0052*/ 	.short	0x0030
        /*0054*/ 	.byte	0x00, 0xf0, 0x11, 0x00


	//----- nvinfo : EIATTR_KPARAM_INFO
	.align		4
.L_17:
        /*0058*/ 	.byte	0x04, 0x17
        /*005a*/ 	.short	(.L_19 - .L_18)
.L_18:
        /*005c*/ 	.word	0x00000000
        /*0060*/ 	.short	0x0008
        /*0062*/ 	.short	0x002c
        /*0064*/ 	.byte	0x00, 0xf0, 0x11, 0x00


	//----- nvinfo : EIATTR_KPARAM_INFO
	.align		4
.L_19:
        /*0068*/ 	.byte	0x04, 0x17
        /*006a*/ 	.short	(.L_21 - .L_20)
.L_20:
        /*006c*/ 	.word	0x00000000
        /*0070*/ 	.short	0x0007
        /*0072*/ 	.short	0x0028
        /*0074*/ 	.byte	0x00, 0xf0, 0x11, 0x00


	//----- nvinfo : EIATTR_KPARAM_INFO
	.align		4
.L_21:
        /*0078*/ 	.byte	0x04, 0x17
        /*007a*/ 	.short	(.L_23 - .L_22)
.L_22:
        /*007c*/ 	.word	0x00000000
        /*0080*/ 	.short	0x0006
        /*0082*/ 	.short	0x0024
        /*0084*/ 	.byte	0x00, 0xf0, 0x11, 0x00


	//----- nvinfo : EIATTR_KPARAM_INFO
	.align		4
.L_23:
        /*0088*/ 	.byte	0x04, 0x17
        /*008a*/ 	.short	(.L_25 - .L_24)
.L_24:
        /*008c*/ 	.word	0x00000000
        /*0090*/ 	.short	0x0005
        /*0092*/ 	.short	0x0020
        /*0094*/ 	.byte	0x00, 0xf0, 0x11, 0x00


	//----- nvinfo : EIATTR_KPARAM_INFO
	.align		4
.L_25:
        /*0098*/ 	.byte	0x04, 0x17
        /*009a*/ 	.short	(.L_27 - .L_26)
.L_26:
        /*009c*/ 	.word	0x00000000
        /*00a0*/ 	.short	0x0004
        /*00a2*/ 	.short	0x001c
        /*00a4*/ 	.byte	0x00, 0xf0, 0x11, 0x00


	//----- nvinfo : EIATTR_KPARAM_INFO
	.align		4
.L_27:
        /*00a8*/ 	.byte	0x04, 0x17
        /*00aa*/ 	.short	(.L_29 - .L_28)
.L_28:
        /*00ac*/ 	.word	0x00000000
        /*00b0*/ 	.short	0x0003
        /*00b2*/ 	.short	0x0018
        /*00b4*/ 	.byte	0x00, 0xf0, 0x11, 0x00


	//----- nvinfo : EIATTR_KPARAM_INFO
	.align		4
.L_29:
        /*00b8*/ 	.byte	0x04, 0x17
        /*00ba*/ 	.short	(.L_31 - .L_30)
.L_30:
        /*00bc*/ 	.word	0x00000000
        /*00c0*/ 	.short	0x0002
        /*00c2*/ 	.short	0x0010
        /*00c4*/ 	.byte	0x00, 0xf4, 0x21, 0x00


	//----- nvinfo : EIATTR_KPARAM_INFO
	.align		4
.L_31:
        /*00c8*/ 	.byte	0x04, 0x17
        /*00ca*/ 	.short	(.L_33 - .L_32)
.L_32:
        /*00cc*/ 	.word	0x00000000
        /*00d0*/ 	.short	0x0001
        /*00d2*/ 	.short	0x0008
        /*00d4*/ 	.byte	0x00, 0xf4, 0x21, 0x00


	//----- nvinfo : EIATTR_KPARAM_INFO
	.align		4
.L_33:
        /*00d8*/ 	.byte	0x04, 0x17
        /*00da*/ 	.short	(.L_35 - .L_34)
.L_34:
        /*00dc*/ 	.word	0x00000000
        /*00e0*/ 	.short	0x0000
        /*00e2*/ 	.short	0x0000
        /*00e4*/ 	.byte	0x00, 0xf4, 0x21, 0x00


	//----- nvinfo : EIATTR_SPARSE_MMA_MASK
	.align		4
.L_35:
        /*00e8*/ 	.byte	0x03, 0x50
        /*00ea*/ 	.short	0x0000


	//----- nvinfo : EIATTR_MAXREG_COUNT
	.align		4
        /*00ec*/ 	.byte	0x03, 0x1b
        /*00ee*/ 	.short	0x00ff


	//----- nvinfo : EIATTR_NUM_BARRIERS
	.align		4
        /*00f0*/ 	.byte	0x02, 0x4c
        /*00f2*/ 	.byte	0x01
	.zero		1


	//----- nvinfo : EIATTR_MERCURY_ISA_VERSION
	.align		4
        /*00f4*/ 	.byte	0x03, 0x5f
        /*00f6*/ 	.short	0x0101


	//----- nvinfo : EIATTR_EXIT_INSTR_OFFSETS
	.align		4
        /*00f8*/ 	.byte	0x04, 0x1c
        /*00fa*/ 	.short	(.L_37 - .L_36)


	//   ....[0]....
.L_36:
        /*00fc*/ 	.word	0x000016f0


	//   ....[1]....
        /*0100*/ 	.word	0x00001720


	//----- nvinfo : EIATTR_REQNTID
	.align		4
.L_37:
        /*0104*/ 	.byte	0x04, 0x10
        /*0106*/ 	.short	(.L_39 - .L_38)
.L_38:
        /*0108*/ 	.word	0x00000100
        /*010c*/ 	.word	0x00000001
        /*0110*/ 	.word	0x00000001


	//----- nvinfo : EIATTR_CBANK_PARAM_SIZE
	.align		4
.L_39:
        /*0114*/ 	.byte	0x03, 0x19
        /*0116*/ 	.short	0x0050


	//----- nvinfo : EIATTR_PARAM_CBANK
	.align		4
        /*0118*/ 	.byte	0x04, 0x0a
        /*011a*/ 	.short	(.L_41 - .L_40)
	.align		4
.L_40:
        /*011c*/ 	.word	index@(.nv.constant0.matmul_kernel)
        /*0120*/ 	.short	0x0210
        /*0122*/ 	.short	0x0050


	//----- nvinfo : EIATTR_SW_WAR
	.align		4
.L_41:
        /*0124*/ 	.byte	0x04, 0x36
        /*0126*/ 	.short	(.L_43 - .L_42)
.L_42:
        /*0128*/ 	.word	0x00000008
.L_43:


//--------------------- .nv.callgraph             --------------------------
	.section	.nv.callgraph,"",@"SHT_CUDA_CALLGRAPH"
	.align	4
	.sectionentsize	8
	.align		4
        /*0000*/ 	.word	0x00000000
	.align		4
        /*0004*/ 	.word	0xffffffff
	.align		4
        /*0008*/ 	.word	0x00000000
	.align		4
        /*000c*/ 	.word	0xfffffffe
	.align		4
        /*0010*/ 	.word	0x00000000
	.align		4
        /*0014*/ 	.word	0xfffffffd
	.align		4
        /*0018*/ 	.word	0x00000000
	.align		4
        /*001c*/ 	.word	0xfffffffc


//--------------------- .text.matmul_kernel       --------------------------
	.section	.text.matmul_kernel,"ax",@progbits
	.align	128
        .global         matmul_kernel
        .type           matmul_kernel,@function
        .size           matmul_kernel,(.L_x_3 - matmul_kernel)
        .other          matmul_kernel,@"STO_CUDA_ENTRY STV_DEFAULT"
matmul_kernel:
.text.matmul_kernel:
[----:B------:R-:W-:Y:S08]  /*0000*/  LDC R1, c[0x0][0x28] ;  /* 0x00000a00ff017b82 */ /* 0x000ff00000000800 */
[----:B------:R-:W0:Y:S01]  /*0010*/  LDC.64 R12, c[0x0][0x228] ;  /* 0x00008a00ff0c7b82 */ /* 0x000e220000000a00 */
[----:B------:R-:W1:Y:S01]  /*0020*/  S2R R5, SR_CTAID.X ;  /* 0x0000000000057919 */ /* 0x000e620000002500 */
[----:B------:R-:W-:Y:S01]  /*0030*/  UMOV UR4, 0x400 ;  /* 0x0000040000047882 */ /* 0x000fe20000000000 */
[----:B------:R-:W-:-:S05]  /*0040*/  ULDC.64 UR6, c[0x0][0x208] ;  /* 0x0000820000067ab9 */ /* 0x000fca0000000a00 */
[----:B------:R-:W2:Y:S08]  /*0050*/  LDC R33, c[0x0][0x230] ;  /* 0x00008c00ff217b82 */ /* 0x000eb00000000800 */
[----:B------:R-:W3:Y:S01]  /*0060*/  S2UR UR5, SR_CgaCtaId ;  /* 0x00000000000579c3 */ /* 0x000ee20000008800 */
[----:B0-----:R-:W-:-:S05]  /*0070*/  VIADD R0, R13, 0xf ;  /* 0x0000000f0d007836 */ /* 0x001fca0000000000 */
[----:B------:R-:W-:Y:S01]  /*0080*/  SHF.R.S32.HI R3, RZ, 0x1f, R0 ;  /* 0x0000001fff037819 */ /* 0x000fe20000011400 */
[----:B--2---:R-:W-:-:S03]  /*0090*/  VIADD R33, R33, 0x3f ;  /* 0x0000003f21217836 */ /* 0x004fc60000000000 */
[----:B------:R-:W-:Y:S02]  /*00a0*/  LEA.HI R3, R3, R0, RZ, 0x4 ;  /* 0x0000000003037211 */ /* 0x000fe400078f20ff */
[----:B-1----:R-:W-:Y:S02]  /*00b0*/  IABS R8, R5 ;  /* 0x0000000500087213 */ /* 0x002fe40000000000 */
[----:B------:R-:W-:Y:S01]  /*00c0*/  SHF.R.S32.HI R3, RZ, 0x4, R3 ;  /* 0x00000004ff037819 */ /* 0x000fe20000011403 */
[----:B---3--:R-:W-:-:S04]  /*00d0*/  ULEA UR4, UR5, UR4, 0x18 ;  /* 0x0000000405047291 */ /* 0x008fc8000f8ec03f */
[----:B------:R-:W-:-:S05]  /*00e0*/  IMAD.SHL.U32 R4, R3, 0x8, RZ ;  /* 0x0000000803047824 */ /* 0x000fca00078e00ff */
[-C--:B------:R-:W-:Y:S02]  /*00f0*/  IABS R7, R4.reuse ;  /* 0x0000000400077213 */ /* 0x080fe40000000000 */
[----:B------:R-:W-:Y:S02]  /*0100*/  IABS R10, R4 ;  /* 0x00000004000a7213 */ /* 0x000fe40000000000 */
[----:B------:R-:W0:Y:S08]  /*0110*/  I2F.RP R0, R7 ;  /* 0x0000000700007306 */ /* 0x000e300000209400 */
[----:B0-----:R-:W0:Y:S02]  /*0120*/  MUFU.RCP R0, R0 ;  /* 0x0000000000007308 */ /* 0x001e240000001000 */
[----:B0-----:R-:W-:-:S02]  /*0130*/  VIADD R2, R0, 0xffffffe ;  /* 0x0ffffffe00027836 */ /* 0x001fc40000000000 */
[----:B------:R-:W-:-:S04]  /*0140*/  IMAD.MOV R0, RZ, RZ, -R10 ;  /* 0x000000ffff007224 */ /* 0x000fc800078e0a0a */
[----:B------:R0:W1:Y:S02]  /*0150*/  F2I.FTZ.U32.TRUNC.NTZ R3, R2 ;  /* 0x0000000200037305 */ /* 0x000064000021f000 */
[----:B0-----:R-:W-:Y:S02]  /*0160*/  IMAD.MOV.U32 R2, RZ, RZ, RZ ;  /* 0x000000ffff027224 */ /* 0x001fe400078e00ff */
[----:B-1----:R-:W-:-:S04]  /*0170*/  IMAD.MOV R6, RZ, RZ, -R3 ;  /* 0x000000ffff067224 */ /* 0x002fc800078e0a03 */
[----:B------:R-:W-:Y:S02]  /*0180*/  IMAD R9, R6, R7, RZ ;  /* 0x0000000706097224 */ /* 0x000fe400078e02ff */
[----:B------:R-:W-:Y:S02]  /*0190*/  IMAD.MOV.U32 R6, RZ, RZ, R8 ;  /* 0x000000ffff067224 */ /* 0x000fe400078e0008 */
[----:B------:R-:W-:-:S06]  /*01a0*/  IMAD.HI.U32 R3, R3, R9, R2 ;  /* 0x0000000903037227 */ /* 0x000fcc00078e0002 */
[----:B------:R-:W-:-:S04]  /*01b0*/  IMAD.HI.U32 R3, R3, R6, RZ ;  /* 0x0000000603037227 */ /* 0x000fc800078e00ff */
[----:B------:R-:W-:-:S05]  /*01c0*/  IMAD R0, R3, R0, R6 ;  /* 0x0000000003007224 */ /* 0x000fca00078e0206 */
[----:B------:R-:W-:-:S13]  /*01d0*/  ISETP.GT.U32.AND P1, PT, R7, R0, PT ;  /* 0x000000000700720c */ /* 0x000fda0003f24070 */
[----:B------:R-:W-:Y:S02]  /*01e0*/  @!P1 IMAD.IADD R0, R0, 0x1, -R7 ;  /* 0x0000000100009824 */ /* 0x000fe400078e0a07 */
[----:B------:R-:W-:Y:S01]  /*01f0*/  @!P1 VIADD R3, R3, 0x1 ;  /* 0x0000000103039836 */ /* 0x000fe20000000000 */
[----:B------:R-:W-:Y:S02]  /*0200*/  ISETP.NE.AND P1, PT, R4, RZ, PT ;  /* 0x000000ff0400720c */ /* 0x000fe40003f25270 */
[----:B------:R-:W-:Y:S02]  /*0210*/  ISETP.GE.U32.AND P0, PT, R0, R7, PT ;  /* 0x000000070000720c */ /* 0x000fe40003f06070 */
[----:B------:R-:W-:-:S04]  /*0220*/  LOP3.LUT R0, R5, R4, RZ, 0x3c, !PT ;  /* 0x0000000405007212 */ /* 0x000fc800078e3cff */
[----:B------:R-:W-:Y:S01]  /*0230*/  ISETP.GE.AND P2, PT, R0, RZ, PT ;  /* 0x000000ff0000720c */ /* 0x000fe20003f46270 */
[----:B------:R-:W-:-:S06]  /*0240*/  VIADD R0, R12, 0xf ;  /* 0x0000000f0c007836 */ /* 0x000fcc0000000000 */
[----:B------:R-:W-:-:S04]  /*0250*/  @P0 VIADD R3, R3, 0x1 ;  /* 0x0000000103030836 */ /* 0x000fc80000000000 */
[----:B------:R-:W-:Y:S01]  /*0260*/  IMAD.MOV.U32 R2, RZ, RZ, R3 ;  /* 0x000000ffff027224 */ /* 0x000fe200078e0003 */
[----:B------:R-:W-:-:S03]  /*0270*/  SHF.R.S32.HI R3, RZ, 0x1f, R0 ;  /* 0x0000001fff037819 */ /* 0x000fc60000011400 */
[----:B------:R-:W-:Y:S01]  /*0280*/  @!P2 IMAD.MOV R2, RZ, RZ, -R2 ;  /* 0x000000ffff02a224 */ /* 0x000fe200078e0a02 */
[----:B------:R-:W-:Y:S02]  /*0290*/  @!P1 LOP3.LUT R2, RZ, R4, RZ, 0x33, !PT ;  /* 0x00000004ff029212 */ /* 0x000fe400078e33ff */
[----:B------:R-:W-:-:S03]  /*02a0*/  LEA.HI R3, R3, R0, RZ, 0x4 ;  /* 0x0000000003037211 */ /* 0x000fc600078f20ff */
[----:B------:R-:W-:Y:S02]  /*02b0*/  IMAD.SHL.U32 R6, R2, 0x8, RZ ;  /* 0x0000000802067824 */ /* 0x000fe400078e00ff */
[----:B------:R-:W-:-:S03]  /*02c0*/  IMAD.MOV R2, RZ, RZ, -R2 ;  /* 0x000000ffff027224 */ /* 0x000fc600078e0a02 */
[----:B------:R-:W-:Y:S01]  /*02d0*/  LEA.HI.SX32 R3, R3, -R6, 0x1c ;  /* 0x8000000603037211 */ /* 0x000fe200078fe2ff */
[----:B------:R-:W-:-:S03]  /*02e0*/  IMAD R4, R4, R2, R5 ;  /* 0x0000000204047224 */ /* 0x000fc600078e0205 */
[----:B------:R-:W-:Y:S02]  /*02f0*/  VIMNMX R11, R3, 0x8, PT ;  /* 0x00000008030b7848 */ /* 0x000fe40003fe0100 */
[----:B------:R-:W-:Y:S02]  /*0300*/  IABS R9, R4 ;  /* 0x0000000400097213 */ /* 0x000fe40000000000 */
[----:B------:R-:W-:-:S04]  /*0310*/  IABS R7, R11 ;  /* 0x0000000b00077213 */ /* 0x000fc80000000000 */
[----:B------:R-:W0:Y:S08]  /*0320*/  I2F.RP R0, R7 ;  /* 0x0000000700007306 */ /* 0x000e300000209400 */
[----:B0-----:R-:W0:Y:S02]  /*0330*/  MUFU.RCP R0, R0 ;  /* 0x0000000000007308 */ /* 0x001e240000001000 */
[----:B0-----:R-:W-:-:S06]  /*0340*/  VIADD R3, R0, 0xffffffe ;  /* 0x0ffffffe00037836 */ /* 0x001fcc0000000000 */
[----:B------:R-:W0:Y:S02]  /*0350*/  F2I.FTZ.U32.TRUNC.NTZ R3, R3 ;  /* 0x0000000300037305 */ /* 0x000e24000021f000 */
[----:B0-----:R-:W-:-:S04]  /*0360*/  IMAD.MOV R8, RZ, RZ, -R3 ;  /* 0x000000ffff087224 */ /* 0x001fc800078e0a03 */
[----:B------:R-:W-:Y:S01]  /*0370*/  IMAD.MOV.U32 R2, RZ, RZ, R8 ;  /* 0x000000ffff027224 */ /* 0x000fe200078e0008 */
[----:B------:R-:W-:-:S03]  /*0380*/  IABS R8, R11 ;  /* 0x0000000b00087213 */ /* 0x000fc60000000000 */
[----:B------:R-:W-:Y:S02]  /*0390*/  IMAD R5, R2, R7, RZ ;  /* 0x0000000702057224 */ /* 0x000fe400078e02ff */
[----:B------:R-:W-:Y:S02]  /*03a0*/  IMAD.MOV.U32 R2, RZ, RZ, RZ ;  /* 0x000000ffff027224 */ /* 0x000fe400078e00ff */
[----:B------:R-:W-:Y:S02]  /*03b0*/  IMAD.MOV R0, RZ, RZ, -R8 ;  /* 0x000000ffff007224 */ /* 0x000fe400078e0a08 */
[----:B------:R-:W-:Y:S01]  /*03c0*/  IMAD.HI.U32 R2, R3, R5, R2 ;  /* 0x0000000503027227 */ /* 0x000fe200078e0002 */
[----:B------:R-:W0:Y:S05]  /*03d0*/  S2R R8, SR_TID.X ;  /* 0x0000000000087919 */ /* 0x000e2a0000002100 */
[----:B------:R-:W-:-:S04]  /*03e0*/  IMAD.HI.U32 R2, R2, R9, RZ ;  /* 0x0000000902027227 */ /* 0x000fc800078e00ff */
[----:B------:R-:W-:-:S05]  /*03f0*/  IMAD R0, R2, R0, R9 ;  /* 0x0000000002007224 */ /* 0x000fca00078e0209 */
[----:B------:R-:W-:-:S13]  /*0400*/  ISETP.GT.U32.AND P1, PT, R7, R0, PT ;  /* 0x000000000700720c */ /* 0x000fda0003f24070 */
[----:B------:R-:W-:Y:S02]  /*0410*/  @!P1 IMAD.IADD R0, R0, 0x1, -R7 ;  /* 0x0000000100009824 */ /* 0x000fe400078e0a07 */
[----:B------:R-:W-:Y:S01]  /*0420*/  @!P1 VIADD R2, R2, 0x1 ;  /* 0x0000000102029836 */ /* 0x000fe20000000000 */
[----:B------:R-:W-:Y:S02]  /*0430*/  ISETP.NE.AND P1, PT, R11, RZ, PT ;  /* 0x000000ff0b00720c */ /* 0x000fe40003f25270 */
[----:B------:R-:W-:Y:S02]  /*0440*/  ISETP.GE.U32.AND P0, PT, R0, R7, PT ;  /* 0x000000070000720c */ /* 0x000fe40003f06070 */
[----:B------:R-:W-:Y:S02]  /*0450*/  LOP3.LUT R0, R4, R11, RZ, 0x3c, !PT ;  /* 0x0000000b04007212 */ /* 0x000fe400078e3cff */
[----:B0-----:R-:W-:Y:S02]  /*0460*/  LOP3.LUT R3, R8, 0xf, RZ, 0xc0, !PT ;  /* 0x0000000f08037812 */ /* 0x001fe400078ec0ff */
[----:B------:R-:W-:-:S07]  /*0470*/  ISETP.GE.AND P2, PT, R0, RZ, PT ;  /* 0x000000ff0000720c */ /* 0x000fce0003f46270 */
[----:B------:R-:W-:Y:S01]  /*0480*/  @P0 VIADD R2, R2, 0x1 ;  /* 0x0000000102020836 */ /* 0x000fe20000000000 */
[----:B------:R-:W-:-:S05]  /*0490*/  ISETP.GT.AND P0, PT, R33, 0x3f, PT ;  /* 0x0000003f2100780c */ /* 0x000fca0003f04270 */
[----:B------:R-:W-:Y:S01]  /*04a0*/  @!P2 IMAD.MOV R2, RZ, RZ, -R2 ;  /* 0x000000ffff02a224 */ /* 0x000fe200078e0a02 */
[----:B------:R-:W-:-:S05]  /*04b0*/  @!P1 LOP3.LUT R2, RZ, R11, RZ, 0x33, !PT ;  /* 0x0000000bff029212 */ /* 0x000fca00078e33ff */
[----:B------:R-:W-:Y:S02]  /*04c0*/  IMAD.MOV R0, RZ, RZ, -R2 ;  /* 0x000000ffff007224 */ /* 0x000fe400078e0a02 */
[C---:B------:R-:W-:Y:S01]  /*04d0*/  @!P0 IMAD.SHL.U32 R26, R8.reuse, 0x20, RZ ;  /* 0x00000020081a8824 */ /* 0x040fe200078e00ff */
[----:B------:R-:W-:Y:S01]  /*04e0*/  @!P0 PRMT R5, RZ, 0x7610, R5 ;  /* 0x00007610ff058816 */ /* 0x000fe20000000005 */
[----:B------:R-:W-:Y:S01]  /*04f0*/  IMAD R0, R11, R0, R4 ;  /* 0x000000000b007224 */ /* 0x000fe200078e0204 */
[----:B------:R-:W-:Y:S01]  /*0500*/  SHF.R.U32.HI R4, RZ, 0x4, R8 ;  /* 0x00000004ff047819 */ /* 0x000fe20000011608 */
[----:B------:R-:W-:Y:S01]  /*0510*/  @!P0 IMAD.SHL.U32 R25, R8, 0x10, RZ ;  /* 0x0000001008198824 */ /* 0x000fe200078e00ff */
[----:B------:R-:W-:Y:S01]  /*0520*/  @!P0 PRMT R14, RZ, 0x7610, R14 ;  /* 0x00007610ff0e8816 */ /* 0x000fe2000000000e */
[----:B------:R-:W-:Y:S01]  /*0530*/  IMAD.IADD R0, R6, 0x1, R0 ;  /* 0x0000000106007824 */ /* 0x000fe200078e0200 */
[----:B------:R-:W-:Y:S01]  /*0540*/  SGXT.U32 R4, R4, 0x4 ;  /* 0x000000040404781a */ /* 0x000fe20000000000 */
[----:B------:R-:W-:Y:S01]  /*0550*/  IMAD.SHL.U32 R2, R2, 0x10, RZ ;  /* 0x0000001002027824 */ /* 0x000fe200078e00ff */
[----:B------:R-:W-:Y:S01]  /*0560*/  @!P0 PRMT R5, R5, 0x5410, RZ ;  /* 0x0000541005058816 */ /* 0x000fe200000000ff */
[----:B------:R-:W-:Y:S01]  /*0570*/  IMAD R0, R0, 0x10, R3 ;  /* 0x0000001000007824 */ /* 0x000fe200078e0203 */
[----:B------:R-:W-:-:S02]  /*0580*/  SHF.R.U32.HI R3, RZ, 0x4, R8 ;  /* 0x00000004ff037819 */ /* 0x000fc40000011608 */
[----:B------:R-:W-:Y:S02]  /*0590*/  @!P0 PRMT R14, R14, 0x5410, RZ ;  /* 0x000054100e0e8816 */ /* 0x000fe400000000ff */
[----:B------:R-:W-:Y:S01]  /*05a0*/  @!P0 LOP3.LUT R26, R26, 0x60, RZ, 0xc0, !PT ;  /* 0x000000601a1a8812 */ /* 0x000fe200078ec0ff */
[----:B------:R-:W-:Y:S06]  /*05b0*/  @!P0 BRA `(.L_x_0) ;  /* 0x0000000c00a08947 */ /* 0x000fec0003800000 */
[----:B------:R-:W-:Y:S01]  /*05c0*/  IABS R6, R12 ;  /* 0x0000000c00067213 */ /* 0x000fe20000000000 */
[----:B------:R-:W-:Y:S01]  /*05d0*/  IMAD.SHL.U32 R26, R8, 0x20, RZ ;  /* 0x00000020081a7824 */ /* 0x000fe200078e00ff */
[----:B------:R-:W-:Y:S01]  /*05e0*/  IABS R5, R13 ;  /* 0x0000000d00057213 */ /* 0x000fe20000000000 */
[----:B------:R-:W-:Y:S01]  /*05f0*/  ULDC UR5, c[0x0][0x240] ;  /* 0x0000900000057ab9 */ /* 0x000fe20000000800 */
[----:B------:R-:W0:Y:S01]  /*0600*/  I2F.RP R9, R6 ;  /* 0x0000000600097306 */ /* 0x000e220000209400 */
[----:B------:R-:W-:Y:S01]  /*0610*/  SHF.R.S32.HI R10, RZ, 0x1f, R33 ;  /* 0x0000001fff0a7819 */ /* 0x000fe20000011421 */
[----:B------:R-:W-:Y:S01]  /*0620*/  ULDC.64 UR8, c[0x0][0x218] ;  /* 0x0000860000087ab9 */ /* 0x000fe20000000a00 */
[----:B------:R-:W-:Y:S01]  /*0630*/  ISETP.NE.AND P3, PT, R12, RZ, PT ;  /* 0x000000ff0c00720c */ /* 0x000fe20003f65270 */
[----:B------:R-:W-:Y:S01]  /*0640*/  ULDC.64 UR10, c[0x0][0x210] ;  /* 0x00008400000a7ab9 */ /* 0x000fe20000000a00 */
[----:B------:R-:W-:-:S03]  /*0650*/  LEA.HI R33, R10, R33, RZ, 0x6 ;  /* 0x000000210a217211 */ /* 0x000fc600078f30ff */
[----:B------:R-:W1:Y:S01]  /*0660*/  I2F.RP R7, R5 ;  /* 0x0000000500077306 */ /* 0x000e620000209400 */
[----:B------:R-:W-:-:S07]  /*0670*/  SHF.R.S32.HI R33, RZ, 0x6, R33 ;  /* 0x00000006ff217819 */ /* 0x000fce0000011421 */
[----:B0-----:R-:W0:Y:S08]  /*0680*/  MUFU.RCP R9, R9 ;  /* 0x0000000900097308 */ /* 0x001e300000001000 */
[----:B-1----:R-:W1:Y:S01]  /*0690*/  MUFU.RCP R7, R7 ;  /* 0x0000000700077308 */ /* 0x002e620000001000 */
[----:B0-----:R-:W-:Y:S01]  /*06a0*/  VIADD R14, R9, 0xffffffe ;  /* 0x0ffffffe090e7836 */ /* 0x001fe20000000000 */
[----:B------:R-:W-:-:S06]  /*06b0*/  IABS R9, R0 ;  /* 0x0000000000097213 */ /* 0x000fcc0000000000 */
[----:B------:R0:W2:Y:S01]  /*06c0*/  F2I.FTZ.U32.TRUNC.NTZ R15, R14 ;  /* 0x0000000e000f7305 */ /* 0x0000a2000021f000 */
[----:B-1----:R-:W-:Y:S02]  /*06d0*/  VIADD R11, R7, 0xffffffe ;  /* 0x0ffffffe070b7836 */ /* 0x002fe40000000000 */
[----:B0-----:R-:W-:-:S05]  /*06e0*/  IMAD.MOV.U32 R14, RZ, RZ, RZ ;  /* 0x000000ffff0e7224 */ /* 0x001fca00078e00ff */
[----:B------:R-:W0:Y:S01]  /*06f0*/  F2I.FTZ.U32.TRUNC.NTZ R11, R11 ;  /* 0x0000000b000b7305 */ /* 0x000e22000021f000 */
[----:B--2---:R-:W-:-:S04]  /*0700*/  IMAD.MOV R17, RZ, RZ, -R15 ;  /* 0x000000ffff117224 */ /* 0x004fc800078e0a0f */
[----:B------:R-:W-:-:S04]  /*0710*/  IMAD R17, R17, R6, RZ ;  /* 0x0000000611117224 */ /* 0x000fc800078e02ff */
[----:B------:R-:W-:Y:S01]  /*0720*/  IMAD.HI.U32 R15, R15, R17, R14 ;  /* 0x000000110f0f7227 */ /* 0x000fe200078e000e */
[----:B------:R-:W-:Y:S02]  /*0730*/  LOP3.LUT R14, R8, 0x7, RZ, 0xc0, !PT ;  /* 0x00000007080e7812 */ /* 0x000fe400078ec0ff */
[----:B------:R-:W-:Y:S01]  /*0740*/  LOP3.LUT R17, R26, 0x400, RZ, 0xc0, !PT ;  /* 0x000004001a117812 */ /* 0x000fe200078ec0ff */
[----:B0-----:R-:W-:Y:S02]  /*0750*/  IMAD.MOV R7, RZ, RZ, -R11 ;  /* 0x000000ffff077224 */ /* 0x001fe400078e0a0b */
[----:B------:R-:W-:-:S04]  /*0760*/  IMAD.HI.U32 R15, R15, R9, RZ ;  /* 0x000000090f0f7227 */ /* 0x000fc800078e00ff */
[----:B------:R-:W-:Y:S02]  /*0770*/  IMAD.MOV R15, RZ, RZ, -R15 ;  /* 0x000000ffff0f7224 */ /* 0x000fe400078e0a0f */
[----:B------:R-:W-:Y:S02]  /*0780*/  IMAD.MOV.U32 R10, RZ, RZ, R7 ;  /* 0x000000ffff0a7224 */ /* 0x000fe400078e0007 */
[----:B------:R-:W-:Y:S01]  /*0790*/  IMAD R9, R6, R15, R9 ;  /* 0x0000000f06097224 */ /* 0x000fe200078e0209 */
[----:B------:R-:W-:Y:S01]  /*07a0*/  SHF.R.U32.HI R15, RZ, 0x6, R8 ;  /* 0x00000006ff0f7819 */ /* 0x000fe20000011608 */
[----:B------:R-:W-:Y:S02]  /*07b0*/  IMAD R7, R10, R5, RZ ;  /* 0x000000050a077224 */ /* 0x000fe400078e02ff */
[----:B------:R-:W-:Y:S01]  /*07c0*/  IMAD.MOV.U32 R10, RZ, RZ, RZ ;  /* 0x000000ffff0a7224 */ /* 0x000fe200078e00ff */
[----:B------:R-:W-:Y:S01]  /*07d0*/  SGXT.U32 R15, R15, 0x2 ;  /* 0x000000020f0f781a */ /* 0x000fe20000000000 */
[----:B------:R-:W-:Y:S01]  /*07e0*/  IMAD R17, R14, 0x80, R17 ;  /* 0x000000800e117824 */ /* 0x000fe200078e0211 */
[----:B------:R-:W-:Y:S01]  /*07f0*/  ISETP.GT.U32.AND P0, PT, R6, R9, PT ;  /* 0x000000090600720c */ /* 0x000fe20003f04070 */
[----:B------:R-:W-:Y:S01]  /*0800*/  IMAD.HI.U32 R10, R11, R7, R10 ;  /* 0x000000070b0a7227 */ /* 0x000fe200078e000a */
[----:B------:R-:W-:-:S03]  /*0810*/  LOP3.LUT R25, R2, R15, RZ, 0xfc, !PT ;  /* 0x0000000f02197212 */ /* 0x000fc600078efcff */
[----:B------:R-:W-:Y:S01]  /*0820*/  IMAD.SHL.U32 R7, R8, 0x2, RZ ;  /* 0x0000000208077824 */ /* 0x000fe200078e00ff */
[C---:B------:R-:W-:Y:S01]  /*0830*/  LOP3.LUT R21, R25.reuse, 0xc, RZ, 0xfc, !PT ;  /* 0x0000000c19157812 */ /* 0x040fe200078efcff */
[----:B------:R-:W-:Y:S01]  /*0840*/  IMAD.SHL.U32 R14, R14, 0x10, RZ ;  /* 0x000000100e0e7824 */ /* 0x000fe200078e00ff */
[C---:B------:R-:W-:Y:S02]  /*0850*/  LOP3.LUT R19, R25.reuse, 0x8, RZ, 0xfc, !PT ;  /* 0x0000000819137812 */ /* 0x040fe400078efcff */
[----:B------:R-:W-:Y:S02]  /*0860*/  LOP3.LUT R20, R25, 0x4, RZ, 0xfc, !PT ;  /* 0x0000000419147812 */ /* 0x000fe400078efcff */
[----:B------:R-:W-:Y:S01]  /*0870*/  IABS R16, R21 ;  /* 0x0000001500107213 */ /* 0x000fe20000000000 */
[----:B------:R-:W-:Y:S01]  /*0880*/  @!P0 IMAD.IADD R9, R9, 0x1, -R6 ;  /* 0x0000000109098824 */ /* 0x000fe200078e0a06 */
[----:B------:R-:W-:Y:S02]  /*0890*/  IABS R18, R19 ;  /* 0x0000001300127213 */ /* 0x000fe40000000000 */
[----:B------:R-:W-:Y:S01]  /*08a0*/  IABS R22, R20 ;  /* 0x0000001400167213 */ /* 0x000fe20000000000 */
[----:B------:R-:W-:Y:S01]  /*08b0*/  IMAD.HI.U32 R11, R10, R16, RZ ;  /* 0x000000100a0b7227 */ /* 0x000fe200078e00ff */
[----:B------:R-:W-:-:S02]  /*08c0*/  IABS R23, R25 ;  /* 0x0000001900177213 */ /* 0x000fc40000000000 */
[----:B------:R-:W-:Y:S01]  /*08d0*/  LOP3.LUT R28, R14, 0x30, R7, 0x78, !PT ;  /* 0x000000300e1c7812 */ /* 0x000fe200078e7807 */
[----:B------:R-:W-:Y:S01]  /*08e0*/  IMAD.HI.U32 R14, R10, R18, RZ ;  /* 0x000000120a0e7227 */ /* 0x000fe200078e00ff */
[----:B------:R-:W-:Y:S02]  /*08f0*/  ISETP.GT.U32.AND P0, PT, R6, R9, PT ;  /* 0x000000090600720c */ /* 0x000fe40003f04070 */
[----:B------:R-:W-:Y:S01]  /*0900*/  ISETP.GE.AND P1, PT, R25, RZ, PT ;  /* 0x000000ff1900720c */ /* 0x000fe20003f26270 */
[----:B------:R-:W-:-:S04]  /*0910*/  IMAD.HI.U32 R15, R10, R22, RZ ;  /* 0x000000160a0f7227 */ /* 0x000fc800078e00ff */
[----:B------:R-:W-:-:S04]  /*0920*/  IMAD.HI.U32 R10, R10, R23, RZ ;  /* 0x000000170a0a7227 */ /* 0x000fc800078e00ff */
[----:B------:R-:W-:Y:S02]  /*0930*/  IMAD.MOV R11, RZ, RZ, -R11 ;  /* 0x000000ffff0b7224 */ /* 0x000fe400078e0a0b */
[----:B------:R-:W-:Y:S02]  /*0940*/  IMAD.MOV R14, RZ, RZ, -R14 ;  /* 0x000000ffff0e7224 */ /* 0x000fe400078e0a0e */
[----:B------:R-:W-:Y:S02]  /*0950*/  IMAD.MOV R24, RZ, RZ, -R10 ;  /* 0x000000ffff187224 */ /* 0x000fe400078e0a0a */
[C---:B------:R-:W-:Y:S01]  /*0960*/  IMAD R10, R5.reuse, R11, R16 ;  /* 0x0000000b050a7224 */ /* 0x040fe200078e0210 */
[----:B------:R-:W-:Y:S01]  /*0970*/  SHF.R.S32.HI R11, RZ, 0x6, R8 ;  /* 0x00000006ff0b7819 */ /* 0x000fe20000011408 */
[C---:B------:R-:W-:Y:S02]  /*0980*/  IMAD R14, R5.reuse, R14, R18 ;  /* 0x0000000e050e7224 */ /* 0x040fe400078e0212 */
[----:B------:R-:W-:Y:S01]  /*0990*/  IMAD.MOV R15, RZ, RZ, -R15 ;  /* 0x000000ffff0f7224 */ /* 0x000fe200078e0a0f */
[C---:B------:R-:W-:Y:S01]  /*09a0*/  ISETP.GT.U32.AND P5, PT, R5.reuse, R10, PT ;  /* 0x0000000a0500720c */ /* 0x040fe20003fa4070 */
[C---:B------:R-:W-:Y:S01]  /*09b0*/  IMAD R18, R5.reuse, R24, R23 ;  /* 0x0000001805127224 */ /* 0x040fe200078e0217 */
[C---:B------:R-:W-:Y:S01]  /*09c0*/  ISETP.GT.U32.AND P6, PT, R5.reuse, R14, PT ;  /* 0x0000000e0500720c */ /* 0x040fe20003fc4070 */
[----:B------:R-:W-:Y:S01]  /*09d0*/  IMAD R16, R5, R15, R22 ;  /* 0x0000000f05107224 */ /* 0x000fe200078e0216 */
[----:B------:R-:W-:Y:S01]  /*09e0*/  SHF.R.S32.HI R15, RZ, 0x2, R8 ;  /* 0x00000002ff0f7819 */ /* 0x000fe20000011408 */
[----:B------:R-:W-:Y:S01]  /*09f0*/  @!P0 IMAD.IADD R9, R9, 0x1, -R6 ;  /* 0x0000000109098824 */ /* 0x000fe200078e0a06 */
[C---:B------:R-:W-:Y:S01]  /*0a00*/  ISETP.GT.U32.AND P2, PT, R5.reuse, R18, PT ;  /* 0x000000120500720c */ /* 0x040fe20003f44070 */
[----:B------:R-:W0:Y:S01]  /*0a10*/  LDC R23, c[0x0][0x238] ;  /* 0x00008e00ff177b82 */ /* 0x000e220000000800 */
[----:B------:R-:W-:Y:S01]  /*0a20*/  ISETP.GT.U32.AND P4, PT, R5, R16, PT ;  /* 0x000000100500720c */ /* 0x000fe20003f84070 */
[----:B------:R-:W-:Y:S01]  /*0a30*/  IMAD.SHL.U32 R25, R8, 0x10, RZ ;  /* 0x0000001008197824 */ /* 0x000fe200078e00ff */
[----:B------:R-:W-:Y:S01]  /*0a40*/  ISETP.GE.AND P0, PT, R0, RZ, PT ;  /* 0x000000ff0000720c */ /* 0x000fe20003f06270 */
[----:B------:R-:W-:Y:S01]  /*0a50*/  IMAD.IADD R28, R17, 0x1, R28 ;  /* 0x00000001111c7824 */ /* 0x000fe200078e021c */
[----:B------:R-:W-:Y:S01]  /*0a60*/  LOP3.LUT R6, R8, 0xc0, RZ, 0xc0, !PT ;  /* 0x000000c008067812 */ /* 0x000fe200078ec0ff */
[--C-:B------:R-:W-:Y:S01]  /*0a70*/  @!P5 IMAD.IADD R10, R10, 0x1, -R5.reuse ;  /* 0x000000010a0ad824 */ /* 0x100fe200078e0a05 */
[----:B------:R-:W-:Y:S01]  /*0a80*/  SGXT R15, R15, 0x1 ;  /* 0x000000010f0f781a */ /* 0x000fe20000000200 */
[--C-:B------:R-:W-:Y:S01]  /*0a90*/  @!P6 IMAD.IADD R14, R14, 0x1, -R5.reuse ;  /* 0x000000010e0ee824 */ /* 0x100fe200078e0a05 */
[----:B------:R-:W-:Y:S01]  /*0aa0*/  SHF.R.U32.HI R6, RZ, 0x2, R6 ;  /* 0x00000002ff067819 */ /* 0x000fe20000011606 */
[----:B------:R-:W1:Y:S01]  /*0ab0*/  LDC R24, c[0x0][0x23c] ;  /* 0x00008f00ff187b82 */ /* 0x000e620000000800 */
[C---:B------:R-:W-:Y:S01]  /*0ac0*/  ISETP.GT.U32.AND P6, PT, R5.reuse, R10, PT ;  /* 0x0000000a0500720c */ /* 0x040fe20003fc4070 */
[--C-:B------:R-:W-:Y:S01]  /*0ad0*/  @!P2 IMAD.IADD R18, R18, 0x1, -R5.reuse ;  /* 0x000000011212a824 */ /* 0x100fe200078e0a05 */
[----:B------:R-:W-:Y:S01]  /*0ae0*/  ISETP.GT.U32.AND P5, PT, R5, R14, PT ;  /* 0x0000000e0500720c */ /* 0x000fe20003fa4070 */
[----:B------:R-:W-:Y:S01]  /*0af0*/  @!P4 IMAD.IADD R16, R16, 0x1, -R5 ;  /* 0x000000011010c824 */ /* 0x000fe200078e0a05 */
[----:B------:R-:W-:Y:S01]  /*0b00*/  LOP3.LUT R15, R15, 0x90, RZ, 0xc0, !PT ;  /* 0x000000900f0f7812 */ /* 0x000fe200078ec0ff */
[----:B------:R-:W-:Y:S01]  /*0b10*/  @!P0 IMAD.MOV R9, RZ, RZ, -R9 ;  /* 0x000000ffff098224 */ /* 0x000fe200078e0a09 */
[----:B------:R-:W-:-:S02]  /*0b20*/  ISETP.GT.U32.AND P4, PT, R5, R18, PT ;  /* 0x000000120500720c */ /* 0x000fc40003f84070 */
[----:B------:R-:W-:Y:S02]  /*0b30*/  ISETP.GT.U32.AND P2, PT, R5, R16, PT ;  /* 0x000000100500720c */ /* 0x000fe40003f44070 */
[----:B------:R-:W-:Y:S02]  /*0b40*/  ISETP.GE.AND P0, PT, R21, RZ, PT ;  /* 0x000000ff1500720c */ /* 0x000fe40003f06270 */
[----:B------:R-:W-:Y:S01]  /*0b50*/  LOP3.LUT R31, R6, 0x1fe, R7, 0x78, !PT ;  /* 0x000001fe061f7812 */ /* 0x000fe200078e7807 */
[--C-:B------:R-:W-:Y:S01]  /*0b60*/  @!P6 IMAD.IADD R10, R10, 0x1, -R5.reuse ;  /* 0x000000010a0ae824 */ /* 0x100fe200078e0a05 */
[----:B------:R-:W-:Y:S01]  /*0b70*/  ISETP.GE.AND P6, PT, R19, RZ, PT ;  /* 0x000000ff1300720c */ /* 0x000fe20003fc6270 */
[--C-:B------:R-:W-:Y:S01]  /*0b80*/  @!P5 IMAD.IADD R14, R14, 0x1, -R5.reuse ;  /* 0x000000010e0ed824 */ /* 0x100fe200078e0a05 */
[----:B------:R-:W-:Y:S01]  /*0b90*/  ISETP.GE.AND P5, PT, R20, RZ, PT ;  /* 0x000000ff1400720c */ /* 0x000fe20003fa6270 */
[----:B0-----:R-:W-:Y:S01]  /*0ba0*/  IMAD R21, R4, R23, RZ ;  /* 0x0000001704157224 */ /* 0x001fe200078e02ff */
[----:B------:R-:W-:Y:S01]  /*0bb0*/  LOP3.LUT R6, R15, 0x60, R26, 0xf8, !PT ;  /* 0x000000600f067812 */ /* 0x000fe200078ef81a */
[--C-:B------:R-:W-:Y:S01]  /*0bc0*/  @!P4 IMAD.IADD R18, R18, 0x1, -R5.reuse ;  /* 0x000000011212c824 */ /* 0x100fe200078e0a05 */
[----:B------:R-:W-:Y:S01]  /*0bd0*/  LOP3.LUT R29, R25, 0x100, RZ, 0xc0, !PT ;  /* 0x00000100191d7812 */ /* 0x000fe200078ec0ff */
[----:B------:R-:W-:Y:S01]  /*0be0*/  @!P2 IMAD.IADD R16, R16, 0x1, -R5 ;  /* 0x000000011010a824 */ /* 0x000fe200078e0a05 */
[----:B------:R-:W-:Y:S01]  /*0bf0*/  ISETP.NE.AND P2, PT, R13, RZ, PT ;  /* 0x000000ff0d00720c */ /* 0x000fe20003f45270 */
[----:B------:R-:W-:Y:S01]  /*0c00*/  @!P0 IMAD.MOV R10, RZ, RZ, -R10 ;  /* 0x000000ffff0a8224 */ /* 0x000fe200078e0a0a */
[----:B------:R-:W-:Y:S01]  /*0c10*/  LOP3.LUT R13, RZ, R13, RZ, 0x33, !PT ;  /* 0x0000000dff0d7212 */ /* 0x000fe200078e33ff */
[----:B------:R-:W-:Y:S01]  /*0c20*/  @!P1 IMAD.MOV R18, RZ, RZ, -R18 ;  /* 0x000000ffff129224 */ /* 0x000fe200078e0a12 */
[----:B------:R-:W-:Y:S01]  /*0c30*/  LOP3.LUT R6, R6, 0x10, R7, 0x78, !PT ;  /* 0x0000001006067812 */ /* 0x000fe200078e7807 */
[----:B------:R-:W-:Y:S01]  /*0c40*/  @!P6 IMAD.MOV R14, RZ, RZ, -R14 ;  /* 0x000000ffff0ee224 */ /* 0x000fe200078e0a0e */
[----:B------:R-:W-:Y:S01]  /*0c50*/  SEL R5, R13, R10, !P2 ;  /* 0x0000000a0d057207 */ /* 0x000fe20005000000 */
[----:B------:R-:W-:Y:S01]  /*0c60*/  @!P5 IMAD.MOV R16, RZ, RZ, -R16 ;  /* 0x000000ffff10d224 */ /* 0x000fe200078e0a10 */
[----:B------:R-:W-:-:S02]  /*0c70*/  SGXT R11, R11, 0x1 ;  /* 0x000000010b0b781a */ /* 0x000fc40000000200 */
[----:B------:R-:W-:Y:S01]  /*0c80*/  SEL R14, R13, R14, !P2 ;  /* 0x0000000e0d0e7207 */ /* 0x000fe20005000000 */
[----:B------:R-:W-:Y:S01]  /*0c90*/  IMAD R5, R5, UR5, RZ ;  /* 0x0000000505057c24 */ /* 0x000fe2000f8e02ff */
[C---:B------:R-:W-:Y:S02]  /*0ca0*/  SEL R16, R13.reuse, R16, !P2 ;  /* 0x000000100d107207 */ /* 0x040fe40005000000 */
[----:B------:R-:W-:Y:S01]  /*0cb0*/  SEL R13, R13, R18, !P2 ;  /* 0x000000120d0d7207 */ /* 0x000fe20005000000 */
[----:B------:R-:W-:Y:S01]  /*0cc0*/  IMAD R14, R14, UR5, RZ ;  /* 0x000000050e0e7c24 */ /* 0x000fe2000f8e02ff */
[----:B------:R-:W-:Y:S01]  /*0cd0*/  IADD3 R29, R6, UR4, R29 ;  /* 0x00000004061d7c10 */ /* 0x000fe2000fffe01d */
[----:B------:R-:W-:Y:S01]  /*0ce0*/  IMAD R16, R16, UR5, RZ ;  /* 0x0000000510107c24 */ /* 0x000fe2000f8e02ff */
[----:B------:R-:W-:Y:S01]  /*0cf0*/  @!P3 LOP3.LUT R9, RZ, R12, RZ, 0x33, !PT ;  /* 0x0000000cff09b212 */ /* 0x000fe200078e33ff */
[----:B------:R-:W-:Y:S01]  /*0d00*/  VIADD R12, R3, 0x30 ;  /* 0x00000030030c7836 */ /* 0x000fe20000000000 */
[----:B------:R-:W-:Y:S01]  /*0d10*/  LOP3.LUT R32, R11, 0x90, RZ, 0xc0, !PT ;  /* 0x000000900b207812 */ /* 0x000fe200078ec0ff */
[----:B------:R-:W-:Y:S01]  /*0d20*/  IMAD R13, R13, UR5, RZ ;  /* 0x000000050d0d7c24 */ /* 0x000fe2000f8e02ff */
[----:B------:R-:W-:Y:S01]  /*0d30*/  LOP3.LUT R6, R4, 0x10, RZ, 0xfc, !PT ;  /* 0x0000001004067812 */ /* 0x000fe200078efcff */
[-C--:B------:R-:W-:Y:S01]  /*0d40*/  IMAD R12, R12, R23.reuse, RZ ;  /* 0x000000170c0c7224 */ /* 0x080fe200078e02ff */
[----:B------:R-:W-:Y:S01]  /*0d50*/  LOP3.LUT R10, R4, 0x20, RZ, 0xfc, !PT ;  /* 0x00000020040a7812 */ /* 0x000fe200078efcff */
[----:B------:R-:W-:Y:S01]  /*0d60*/  ULDC UR5, c[0x0][0x234] ;  /* 0x00008d0000057ab9 */ /* 0x000fe20000000800 */
[----:B------:R-:W-:Y:S01]  /*0d70*/  LOP3.LUT R32, R32, 0x17e, R7, 0x78, !PT ;  /* 0x0000017e20207812 */ /* 0x000fe200078e7807 */
[-C--:B------:R-:W-:Y:S01]  /*0d80*/  IMAD R7, R6, R23.reuse, RZ ;  /* 0x0000001706077224 */ /* 0x080fe200078e02ff */
[----:B------:R-:W-:Y:S01]  /*0d90*/  LEA R42, P0, R5, UR8, 0x1 ;  /* 0x00000008052a7c11 */ /* 0x000fe2000f8008ff */
[----:B------:R-:W-:Y:S01]  /*0da0*/  IMAD R10, R10, R23, RZ ;  /* 0x000000170a0a7224 */ /* 0x000fe200078e02ff */
[----:B------:R-:W-:Y:S01]  /*0db0*/  LEA R40, P1, R14, UR8, 0x1 ;  /* 0x000000080e287c11 */ /* 0x000fe2000f8208ff */
[----:B------:R-:W-:Y:S01]  /*0dc0*/  IMAD R9, R9, UR5, RZ ;  /* 0x0000000509097c24 */ /* 0x000fe2000f8e02ff */
[----:B------:R-:W-:Y:S01]  /*0dd0*/  LEA R38, P2, R16, UR8, 0x1 ;  /* 0x0000000810267c11 */ /* 0x000fe2000f8408ff */
[----:B------:R-:W-:Y:S01]  /*0de0*/  IMAD.SHL.U32 R23, R23, 0x40, RZ ;  /* 0x0000004017177824 */ /* 0x000fe200078e00ff */
[----:B------:R-:W-:Y:S01]  /*0df0*/  LEA R36, P3, R13, UR8, 0x1 ;  /* 0x000000080d247c11 */ /* 0x000fe2000f8608ff */
[----:B------:R-:W-:Y:S01]  /*0e00*/  IMAD.WIDE R44, R9, 0x2, RZ ;  /* 0x00000002092c7825 */ /* 0x000fe200078e02ff */
[----:B------:R-:W-:Y:S01]  /*0e10*/  LEA.HI.X.SX32 R43, R5, UR9, 0x1, P0 ;  /* 0x00000009052b7c11 */ /* 0x000fe200080f0eff */
[----:B------:R-:W-:Y:S01]  /*0e20*/  ULDC UR5, c[0x0][0x230] ;  /* 0x00008c0000057ab9 */ /* 0x000fe20000000800 */
[----:B------:R-:W-:-:S02]  /*0e30*/  LOP3.LUT R11, R8, 0x3f, RZ, 0xc0, !PT ;  /* 0x0000003f080b7812 */ /* 0x000fc400078ec0ff */
[----:B------:R-:W-:Y:S02]  /*0e40*/  LEA.HI.X.SX32 R41, R14, UR9, 0x1, P1 ;  /* 0x000000090e297c11 */ /* 0x000fe400088f0eff */
[----:B------:R-:W-:Y:S02]  /*0e50*/  CS2R R14, SRZ ;  /* 0x00000000000e7805 */ /* 0x000fe4000001ff00 */
[----:B------:R-:W-:Y:S01]  /*0e60*/  LEA.HI.X.SX32 R39, R16, UR9, 0x1, P2 ;  /* 0x0000000910277c11 */ /* 0x000fe200090f0eff */
[----:B-1----:R-:W-:Y:S01]  /*0e70*/  IMAD R34, R11, R24, RZ ;  /* 0x000000180b227224 */ /* 0x002fe200078e02ff */
[----:B------:R-:W-:Y:S01]  /*0e80*/  LEA.HI.X.SX32 R18, R13, UR9, 0x1, P3 ;  /* 0x000000090d127c11 */ /* 0x000fe200098f0eff */
[----:B------:R-:W-:Y:S01]  /*0e90*/  IMAD.SHL.U32 R24, R24, 0x40, RZ ;  /* 0x0000004018187824 */ /* 0x000fe200078e00ff */
[----:B------:R-:W-:Y:S02]  /*0ea0*/  LEA R3, P0, R12, UR10, 0x1 ;  /* 0x0000000a0c037c11 */ /* 0x000fe4000f8008ff */
[----:B------:R-:W-:-:S02]  /*0eb0*/  LEA R4, P1, R10, UR10, 0x1 ;  /* 0x0000000a0a047c11 */ /* 0x000fc4000f8208ff */
[----:B------:R-:W-:Y:S02]  /*0ec0*/  LEA R20, P2, R7, UR10, 0x1 ;  /* 0x0000000a07147c11 */ /* 0x000fe4000f8408ff */
[----:B------:R-:W-:Y:S02]  /*0ed0*/  LEA R22, P3, R21, UR10, 0x1 ;  /* 0x0000000a15167c11 */ /* 0x000fe4000f8608ff */
[----:B------:R-:W-:Y:S02]  /*0ee0*/  LEA.HI.X.SX32 R5, R12, UR11, 0x1, P0 ;  /* 0x0000000b0c057c11 */ /* 0x000fe400080f0eff */
[----:B------:R-:W-:Y:S02]  /*0ef0*/  CS2R R12, SRZ ;  /* 0x00000000000c7805 */ /* 0x000fe4000001ff00 */
[----:B------:R-:W-:Y:S02]  /*0f00*/  LEA.HI.X.SX32 R6, R10, UR11, 0x1, P1 ;  /* 0x0000000b0a067c11 */ /* 0x000fe400088f0eff */
[----:B------:R-:W-:-:S02]  /*0f10*/  LEA.HI.X.SX32 R7, R7, UR11, 0x1, P2 ;  /* 0x0000000b07077c11 */ /* 0x000fc400090f0eff */
[----:B------:R-:W-:Y:S02]  /*0f20*/  LEA.HI.X.SX32 R21, R21, UR11, 0x1, P3 ;  /* 0x0000000b15157c11 */ /* 0x000fe400098f0eff */
[----:B------:R-:W-:Y:S02]  /*0f30*/  LOP3.LUT R26, R26, 0x60, RZ, 0xc0, !PT ;  /* 0x000000601a1a7812 */ /* 0x000fe400078ec0ff */
[----:B------:R-:W-:Y:S02]  /*0f40*/  LOP3.LUT R30, R31, 0x40, RZ, 0x3c, !PT ;  /* 0x000000401f1e7812 */ /* 0x000fe400078e3cff */
[----:B------:R-:W-:-:S07]  /*0f50*/  LOP3.LUT R27, R28, 0x40, RZ, 0x3c, !PT ;  /* 0x000000401c1b7812 */ /* 0x000fce00078e3cff */
.L_x_1:
[----:B------:R-:W0:Y:S01]  /*0f60*/  S2R R16, SR_TID.X ;  /* 0x0000000000107919 */ /* 0x000e220000002100 */
[----:B------:R-:W-:Y:S02]  /*0f70*/  IADD3 R10, P1, R44, R22, RZ ;  /* 0x000000162c0a7210 */ /* 0x000fe40007f3e0ff */
[----:B------:R-:W-:-:S03]  /*0f80*/  PRMT R37, RZ, 0x7610, R37 ;  /* 0x00007610ff257816 */ /* 0x000fc60000000025 */
[----:B------:R-:W-:Y:S01]  /*0f90*/  IMAD.X R11, R45, 0x1, R21, P1 ;  /* 0x000000012d0b7824 */ /* 0x000fe200008e0615 */
[----:B0-----:R-:W-:-:S04]  /*0fa0*/  SHF.R.U32.HI R8, RZ, 0x4, R16 ;  /* 0x00000004ff087819 */ /* 0x001fc80000011610 */
[----:B------:R-:W-:-:S04]  /*0fb0*/  SGXT.U32 R8, R8, 0x4 ;  /* 0x000000040808781a */ /* 0x000fc80000000000 */
[C---:B------:R-:W-:Y:S02]  /*0fc0*/  ISETP.GE.AND P0, PT, R8.reuse, UR5, PT ;  /* 0x0000000508007c0c */ /* 0x040fe4000bf06270 */
[----:B------:R-:W-:-:S04]  /*0fd0*/  LOP3.LUT R9, R8, 0x10, RZ, 0xfc, !PT ;  /* 0x0000001008097812 */ /* 0x000fc800078efcff */
[----:B------:R-:W-:Y:S02]  /*0fe0*/  ISETP.GE.AND P1, PT, R9, UR5, PT ;  /* 0x0000000509007c0c */ /* 0x000fe4000bf26270 */
[----:B------:R-:W-:-:S05]  /*0ff0*/  LOP3.LUT R9, R8, 0x20, RZ, 0xfc, !PT ;  /* 0x0000002008097812 */ /* 0x000fca00078efcff */
[----:B------:R0:W2:Y:S01]  /*1000*/  @!P0 LDG.E.U16 R37, desc[UR6][R10.64] ;  /* 0x000000060a258981 */ /* 0x0000a2000c1e1500 */
[----:B------:R-:W-:Y:S02]  /*1010*/  IADD3 R8, P0, R44, R20, RZ ;  /* 0x000000142c087210 */ /* 0x000fe40007f1e0ff */
[----:B------:R-:W-:Y:S02]  /*1020*/  ISETP.GE.AND P2, PT, R9, UR5, PT ;  /* 0x0000000509007c0c */ /* 0x000fe4000bf46270 */
[----:B------:R-:W-:Y:S01]  /*1030*/  PRMT R19, RZ, 0x7610, R19 ;  /* 0x00007610ff137816 */ /* 0x000fe20000000013 */
[----:B------:R-:W-:Y:S01]  /*1040*/  IMAD.X R9, R45, 0x1, R7, P0 ;  /* 0x000000012d097824 */ /* 0x000fe200000e0607 */
[----:B0-----:R-:W-:-:S04]  /*1050*/  SHF.R.U32.HI R10, RZ, 0x4, R16 ;  /* 0x00000004ff0a7819 */ /* 0x001fc80000011610 */
[----:B------:R0:W3:Y:S01]  /*1060*/  @!P1 LDG.E.U16 R19, desc[UR6][R8.64] ;  /* 0x0000000608139981 */ /* 0x0000e2000c1e1500 */
[----:B------:R-:W-:Y:S01]  /*1070*/  PRMT R17, RZ, 0x7610, R17 ;  /* 0x00007610ff117816 */ /* 0x000fe20000000011 */
[----:B------:R-:W-:Y:S01]  /*1080*/  VIADD R10, R10, 0x30 ;  /* 0x000000300a0a7836 */ /* 0x000fe20000000000 */
[----:B0-----:R-:W-:-:S04]  /*1090*/  IADD3 R8, P0, R44, R4, RZ ;  /* 0x000000042c087210 */ /* 0x001fc80007f1e0ff */
[----:B------:R-:W-:Y:S01]  /*10a0*/  ISETP.GE.AND P1, PT, R10, UR5, PT ;  /* 0x000000050a007c0c */ /* 0x000fe2000bf26270 */
[C---:B------:R-:W-:Y:S01]  /*10b0*/  IMAD.X R9, R45.reuse, 0x1, R6, P0 ;  /* 0x000000012d097824 */ /* 0x040fe200000e0606 */
[----:B------:R-:W-:Y:S02]  /*10c0*/  IADD3 R10, P0, R44, R3, RZ ;  /* 0x000000032c0a7210 */ /* 0x000fe40007f1e0ff */
[----:B------:R-:W-:Y:S02]  /*10d0*/  PRMT R35, RZ, 0x7610, R35 ;  /* 0x00007610ff237816 */ /* 0x000fe40000000023 */
[----:B------:R-:W4:Y:S01]  /*10e0*/  @!P2 LDG.E.U16 R17, desc[UR6][R8.64] ;  /* 0x000000060811a981 */ /* 0x000f22000c1e1500 */
[----:B------:R-:W-:-:S06]  /*10f0*/  IMAD.X R11, R45, 0x1, R5, P0 ;  /* 0x000000012d0b7824 */ /* 0x000fcc00000e0605 */
[----:B------:R0:W5:Y:S01]  /*1100*/  @!P1 LDG.E.U16 R35, desc[UR6][R10.64] ;  /* 0x000000060a239981 */ /* 0x000162000c1e1500 */
[----:B------:R-:W-:Y:S01]  /*1110*/  LOP3.LUT R16, R16, 0x3f, RZ, 0xc0, !PT ;  /* 0x0000003f10107812 */ /* 0x000fe200078ec0ff */
[----:B------:R-:W-:Y:S03]  /*1120*/  BAR.SYNC.DEFER_BLOCKING 0x0 ;  /* 0x0000000000007b1d */ /* 0x000fe60000010000 */
[----:B------:R-:W-:Y:S02]  /*1130*/  ISETP.GE.AND P0, PT, R16, UR5, PT ;  /* 0x0000000510007c0c */ /* 0x000fe4000bf06270 */
[----:B------:R-:W-:Y:S02]  /*1140*/  PRMT R16, RZ, 0x7610, R16 ;  /* 0x00007610ff107816 */ /* 0x000fe40000000010 */
[----:B0-----:R-:W-:Y:S02]  /*1150*/  PRMT R11, RZ, 0x7610, R11 ;  /* 0x00007610ff0b7816 */ /* 0x001fe4000000000b */
[----:B------:R-:W-:Y:S01]  /*1160*/  PRMT R10, RZ, 0x7610, R10 ;  /* 0x00007610ff0a7816 */ /* 0x000fe2000000000a */
[----:B--2---:R0:W-:Y:S02]  /*1170*/  STS.U16 [R32+UR4], R37 ;  /* 0x0000002520007988 */ /* 0x0041e40008000404 */
[----:B0-----:R-:W-:-:S02]  /*1180*/  IMAD.MOV.U32 R37, RZ, RZ, R18 ;  /* 0x000000ffff257224 */ /* 0x001fc400078e0012 */
[----:B------:R-:W-:-:S05]  /*1190*/  IMAD.WIDE R8, R34, 0x2, R36 ;  /* 0x0000000222087825 */ /* 0x000fca00078e0224 */
[----:B------:R0:W2:Y:S04]  /*11a0*/  @!P0 LDG.E.U16 R16, desc[UR6][R8.64] ;  /* 0x0000000608108981 */ /* 0x0000a8000c1e1500 */
[----:B---3--:R1:W-:Y:S01]  /*11b0*/  STS.U16 [R32+UR4+0x200], R19 ;  /* 0x0002001320007988 */ /* 0x0083e20008000404 */
[----:B0-----:R-:W-:-:S04]  /*11c0*/  IMAD.WIDE R8, R34, 0x2, R38 ;  /* 0x0000000222087825 */ /* 0x001fc800078e0226 */
[C---:B-1----:R-:W-:Y:S01]  /*11d0*/  IMAD.WIDE R18, R34.reuse, 0x2, R40 ;  /* 0x0000000222127825 */ /* 0x042fe200078e0228 */
[----:B------:R0:W3:Y:S04]  /*11e0*/  @!P0 LDG.E.U16 R11, desc[UR6][R8.64] ;  /* 0x00000006080b8981 */ /* 0x0000e8000c1e1500 */
[----:B-----5:R1:W-:Y:S04]  /*11f0*/  STS.U16 [R32+UR4+0x600], R35 ;  /* 0x0006002320007988 */ /* 0x0203e80008000404 */
[----:B------:R-:W5:Y:S01]  /*1200*/  @!P0 LDG.E.U16 R10, desc[UR6][R18.64] ;  /* 0x00000006120a8981 */ /* 0x000f62000c1e1500 */
[----:B0-----:R-:W-:-:S03]  /*1210*/  IMAD.WIDE R8, R34, 0x2, R42 ;  /* 0x0000000222087825 */ /* 0x001fc600078e022a */
[----:B----4-:R-:W-:Y:S01]  /*1220*/  STS.U16 [R32+UR4+0x400], R17 ;  /* 0x0004001120007988 */ /* 0x010fe20008000404 */
[----:B-1----:R-:W-:-:S06]  /*1230*/  PRMT R35, RZ, 0x7610, R35 ;  /* 0x00007610ff237816 */ /* 0x002fcc0000000023 */
[----:B------:R-:W4:Y:S01]  /*1240*/  @!P0 LDG.E.U16 R35, desc[UR6][R8.64] ;  /* 0x0000000608238981 */ /* 0x000f22000c1e1500 */
[----:B------:R-:W-:-:S05]  /*1250*/  VIADD R33, R33, 0xffffffff ;  /* 0xffffffff21217836 */ /* 0x000fca0000000000 */
[----:B------:R-:W-:Y:S01]  /*1260*/  ISETP.NE.U32.AND P0, PT, R33, RZ, PT ;  /* 0x000000ff2100720c */ /* 0x000fe20003f05070 */
[----:B------:R-:W-:Y:S01]  /*1270*/  IMAD.WIDE R36, R24, 0x2, R36 ;  /* 0x0000000218247825 */ /* 0x000fe200078e0224 */
[----:B------:R-:W-:-:S03]  /*1280*/  UIADD3 UR5, UR5, -0x40, URZ ;  /* 0xffffffc005057890 */ /* 0x000fc6000fffe03f */
[----:B------:R-:W-:-:S04]  /*1290*/  IMAD.WIDE R42, R24, 0x2, R42 ;  /* 0x00000002182a7825 */ /* 0x000fc800078e022a */
[----:B------:R-:W-:-:S04]  /*12a0*/  IMAD.WIDE R40, R24, 0x2, R40 ;  /* 0x0000000218287825 */ /* 0x000fc800078e0228 */
[----:B------:R-:W-:-:S04]  /*12b0*/  IMAD.WIDE R38, R24, 0x2, R38 ;  /* 0x0000000218267825 */ /* 0x000fc800078e0226 */
[----:B------:R-:W-:Y:S01]  /*12c0*/  IMAD.WIDE R44, R23, 0x2, R44 ;  /* 0x00000002172c7825 */ /* 0x000fe200078e022c */
[----:B--2---:R-:W-:Y:S04]  /*12d0*/  STS.U16 [R31+UR4+0x800], R16 ;  /* 0x000800101f007988 */ /* 0x004fe80008000404 */
[----:B-----5:R-:W-:Y:S04]  /*12e0*/  STS.U16 [R31+UR4+0xc00], R10 ;  /* 0x000c000a1f007988 */ /* 0x020fe80008000404 */
[----:B---3--:R-:W-:Y:S04]  /*12f0*/  STS.U16 [R30+UR4+0xa00], R11 ;  /* 0x000a000b1e007988 */ /* 0x008fe80008000404 */
[----:B----4-:R-:W-:Y:S01]  /*1300*/  STS.U16 [R30+UR4+0xe00], R35 ;  /* 0x000e00231e007988 */ /* 0x010fe20008000404 */
[----:B------:R-:W-:Y:S06]  /*1310*/  BAR.SYNC.DEFER_BLOCKING 0x0 ;  /* 0x0000000000007b1d */ /* 0x000fec0000010000 */
[----:B------:R-:W-:Y:S04]  /*1320*/  LDSM.16.MT88.4 R16, [R29] ;  /* 0x000000001d10783b */ /* 0x000fe80000004200 */
[----:B------:R-:W0:Y:S02]  /*1330*/  LDSM.16.M88.4 R8, [R28+UR4+0x800] ;  /* 0x000800041c08783b */ /* 0x000e240008000200 */
[----:B0-----:R-:W-:Y:S02]  /*1340*/  HMMA.16816.F32.BF16 R16, R16, R8, R12 ;  /* 0x000000081010723c */ /* 0x001fe4000004180c */
[----:B------:R-:W0:-:S15]  /*1350*/  LDSM.16.MT88.4 R12, [R29+0x200] ;  /* 0x000200001d0c783b */ /* 0x000e1e0000004200 */
[----:B------:R-:W-:-:S07]  /*1360*/  NOP ;  /* 0x0000000000007918 */ /* 0x000fce0000000000 */
[----:B0-----:R-:W-:Y:S01]  /*1370*/  HMMA.16816.F32.BF16 R16, R12, R10, R16 ;  /* 0x0000000a0c10723c */ /* 0x001fe20000041810 */
[----:B------:R-:W-:Y:S04]  /*1380*/  LDSM.16.MT88.4 R8, [R29+0x400] ;  /* 0x000400001d08783b */ /* 0x000fe80000004200 */
[----:B------:R-:W0:-:S15]  /*1390*/  LDSM.16.M88.4 R12, [R27+UR4+0x800] ;  /* 0x000800041b0c783b */ /* 0x000e1e0008000200 */
[----:B------:R-:W-:-:S04]  /*13a0*/  NOP ;  /* 0x0000000000007918 */ /* 0x000fc80000000000 */
[----:B0-----:R-:W-:Y:S01]  /*13b0*/  HMMA.16816.F32.BF16 R8, R8, R12, R16 ;  /* 0x0000000c0808723c */ /* 0x001fe20000041810 */
[----:B------:R-:W0:-:S15]  /*13c0*/  LDSM.16.MT88.4 R16, [R29+0x600] ;  /* 0x000600001d10783b */ /* 0x000e1e0000004200 */
[----:B------:R-:W-:-:S08]  /*13d0*/  NOP ;  /* 0x0000000000007918 */ /* 0x000fd00000000000 */
[----:B0-----:R-:W-:Y:S07]  /*13e0*/  HMMA.16816.F32.BF16 R12, R16, R14, R8 ;  /* 0x0000000e100c723c */ /* 0x001fee0000041808 */
[----:B------:R-:W-:Y:S01]  /*13f0*/  IMAD.MOV.U32 R18, RZ, RZ, R37 ;  /* 0x000000ffff127224 */ /* 0x000fe200078e0025 */
[----:B------:R-:W-:-:S01]  /*1400*/  NOP ;  /* 0x0000000000007918 */ /* 0x000fc20000000000 */
[----:B------:R-:W-:-:S15]  /*1410*/  @P0 BRA `(.L_x_1) ;  /* 0xfffffff800d00947 */ /* 0x000fde000383ffff */
[----:B------:R-:W-:Y:S02]  /*1420*/  F2FP.BF16.F32.PACK_AB R14, R15, R14 ;  /* 0x0000000e0f0e723e */ /* 0x000fe400000010ff */
[----:B------:R-:W-:-:S07]  /*1430*/  F2FP.BF16.F32.PACK_AB R5, R13, R12 ;  /* 0x0000000c0d05723e */ /* 0x000fce00000010ff */
.L_x_0:
[----:B------:R-:W0:Y:S01]  /*1440*/  S2R R3, SR_TID.X ;  /* 0x0000000000037919 */ /* 0x000e220000002100 */
[----:B------:R-:W1:Y:S01]  /*1450*/  S2UR UR5, SR_CgaCtaId ;  /* 0x00000000000579c3 */ /* 0x000e620000008800 */
[----:B------:R-:W-:Y:S01]  /*1460*/  UMOV UR4, 0x400 ;  /* 0x0000040000047882 */ /* 0x000fe20000000000 */
[----:B------:R-:W-:-:S06]  /*1470*/  PRMT R13, R5, 0x7610, R13 ;  /* 0x00007610050d7816 */ /* 0x000fcc000000000d */
[----:B------:R-:W-:Y:S01]  /*1480*/  BAR.SYNC.DEFER_BLOCKING 0x0 ;  /* 0x0000000000007b1d */ /* 0x000fe20000010000 */
[----:B------:R-:W-:Y:S02]  /*1490*/  PRMT R8, R5, 0x7632, R8 ;  /* 0x0000763205087816 */ /* 0x000fe40000000008 */
[----:B------:R-:W-:-:S03]  /*14a0*/  LOP3.LUT R25, R25, 0x180, RZ, 0xc0, !PT ;  /* 0x0000018019197812 */ /* 0x000fc600078ec0ff */
[----:B------:R-:W-:Y:S01]  /*14b0*/  ULDC.64 UR8, c[0x0][0x228] ;  /* 0x00008a0000087ab9 */ /* 0x000fe20000000a00 */
[----:B------:R-:W-:Y:S01]  /*14c0*/  ULDC.64 UR10, c[0x0][0x220] ;  /* 0x00008800000a7ab9 */ /* 0x000fe20000000a00 */
[----:B-1----:R-:W-:-:S03]  /*14d0*/  ULEA UR4, UR5, UR4, 0x18 ;  /* 0x0000000405047291 */ /* 0x002fc6000f8ec03f */
[----:B------:R-:W-:Y:S01]  /*14e0*/  ULDC UR5, c[0x0][0x244] ;  /* 0x0000910000057ab9 */ /* 0x000fe20000000800 */
[--C-:B0-----:R-:W-:Y:S01]  /*14f0*/  LOP3.LUT R26, R26, 0x1c, R3.reuse, 0xf8, !PT ;  /* 0x0000001c1a1a7812 */ /* 0x101fe200078ef803 */
[----:B------:R-:W-:Y:S01]  /*1500*/  IMAD.SHL.U32 R6, R3, 0x4, RZ ;  /* 0x0000000403067824 */ /* 0x000fe200078e00ff */
[--C-:B------:R-:W-:Y:S02]  /*1510*/  SHF.R.U32.HI R9, RZ, 0x4, R3.reuse ;  /* 0x00000004ff097819 */ /* 0x100fe40000011603 */
[----:B------:R-:W-:Y:S02]  /*1520*/  SHF.R.U32.HI R7, RZ, 0x4, R3 ;  /* 0x00000004ff077819 */ /* 0x000fe40000011603 */
[----:B------:R-:W-:Y:S02]  /*1530*/  LOP3.LUT R26, R26, 0x2, R9, 0xf8, !PT ;  /* 0x000000021a1a7812 */ /* 0x000fe400078ef809 */
[----:B------:R-:W-:Y:S02]  /*1540*/  SGXT.U32 R7, R7, 0x4 ;  /* 0x000000040707781a */ /* 0x000fe40000000000 */
[----:B------:R-:W-:Y:S01]  /*1550*/  LOP3.LUT R4, R26, 0x40, RZ, 0x3c, !PT ;  /* 0x000000401a047812 */ /* 0x000fe200078e3cff */
[----:B------:R0:W-:Y:S01]  /*1560*/  STS.U16 [R26+UR4], R13 ;  /* 0x0000000d1a007988 */ /* 0x0001e20008000404 */
[----:B------:R-:W-:-:S02]  /*1570*/  LOP3.LUT R2, R2, R7, RZ, 0xfc, !PT ;  /* 0x0000000702027212 */ /* 0x000fc400078efcff */
[----:B------:R-:W-:Y:S01]  /*1580*/  LOP3.LUT R6, R25, 0x7c, R6, 0xf8, !PT ;  /* 0x0000007c19067812 */ /* 0x000fe200078ef806 */
[----:B------:R1:W-:Y:S01]  /*1590*/  STS.U16 [R4+UR4+0x100], R8 ;  /* 0x0001000804007988 */ /* 0x0003e20008000404 */
[----:B------:R-:W-:Y:S02]  /*15a0*/  ISETP.GE.AND P0, PT, R2, UR9, PT ;  /* 0x0000000902007c0c */ /* 0x000fe4000bf06270 */
[----:B------:R-:W-:Y:S02]  /*15b0*/  LOP3.LUT R7, R6, 0x60, R3, 0x78, !PT ;  /* 0x0000006006077812 */ /* 0x000fe400078e7803 */
[----:B------:R-:W-:Y:S01]  /*15c0*/  ISETP.LT.AND P0, PT, R0, UR8, !P0 ;  /* 0x0000000800007c0c */ /* 0x000fe2000c701270 */
[----:B------:R-:W-:Y:S01]  /*15d0*/  ULDC UR8, c[0x0][0x248] ;  /* 0x0000920000087ab9 */ /* 0x000fe20000000800 */
[----:B0-----:R-:W-:Y:S01]  /*15e0*/  PRMT R13, R14, 0x7632, R13 ;  /* 0x000076320e0d7816 */ /* 0x001fe2000000000d */
[----:B------:R-:W-:Y:S01]  /*15f0*/  IMAD R0, R0, UR5, RZ ;  /* 0x0000000500007c24 */ /* 0x000fe2000f8e02ff */
[----:B------:R-:W-:Y:S01]  /*1600*/  SHF.R.U32.HI R5, RZ, 0x6, R3 ;  /* 0x00000006ff057819 */ /* 0x000fe20000011603 */
[----:B------:R-:W-:Y:S01]  /*1610*/  IMAD R3, R2, UR8, RZ ;  /* 0x0000000802037c24 */ /* 0x000fe2000f8e02ff */
[----:B-1----:R-:W-:Y:S01]  /*1620*/  LOP3.LUT R4, R26, 0x20, RZ, 0x3c, !PT ;  /* 0x000000201a047812 */ /* 0x002fe200078e3cff */
[----:B------:R-:W-:Y:S01]  /*1630*/  IMAD.SHL.U32 R2, R0, 0x2, RZ ;  /* 0x0000000200027824 */ /* 0x000fe200078e00ff */
[----:B------:R-:W-:Y:S01]  /*1640*/  LOP3.LUT R26, R26, 0x60, RZ, 0x3c, !PT ;  /* 0x000000601a1a7812 */ /* 0x000fe200078e3cff */
[----:B------:R-:W-:Y:S01]  /*1650*/  IMAD.HI R0, R0, 0x2, RZ ;  /* 0x0000000200007827 */ /* 0x000fe200078e02ff */
[----:B------:R-:W-:Y:S01]  /*1660*/  LOP3.LUT R6, R5, 0x2, RZ, 0xc0, !PT ;  /* 0x0000000205067812 */ /* 0x000fe200078ec0ff */
[----:B------:R0:W-:Y:S02]  /*1670*/  STS.U16 [R4+UR4+0x80], R14 ;  /* 0x0000800e04007988 */ /* 0x0001e40008000404 */
[----:B------:R-:W-:Y:S01]  /*1680*/  IMAD.SHL.U32 R5, R3, 0x2, RZ ;  /* 0x0000000203057824 */ /* 0x000fe200078e00ff */
[----:B------:R-:W-:Y:S01]  /*1690*/  IADD3 R6, R7, UR4, R6 ;  /* 0x0000000407067c10 */ /* 0x000fe2000fffe006 */
[----:B------:R0:W-:Y:S01]  /*16a0*/  STS.U16 [R26+UR4+0x180], R13 ;  /* 0x0001800d1a007988 */ /* 0x0001e20008000404 */
[----:B------:R-:W-:Y:S01]  /*16b0*/  IMAD.HI R3, R3, 0x2, RZ ;  /* 0x0000000203037827 */ /* 0x000fe200078e02ff */
[----:B------:R-:W-:Y:S01]  /*16c0*/  BAR.SYNC.DEFER_BLOCKING 0x0 ;  /* 0x0000000000007b1d */ /* 0x000fe20000010000 */
[----:B------:R-:W-:-:S04]  /*16d0*/  IADD3 R2, P1, P2, R5, UR10, R2 ;  /* 0x0000000a05027c10 */ /* 0x000fc8000fa3e002 */
[----:B------:R-:W-:Y:S01]  /*16e0*/  IADD3.X R3, R3, UR11, R0, P1, P2 ;  /* 0x0000000b03037c10 */ /* 0x000fe20008fe4400 */
[----:B------:R-:W-:Y:S08]  /*16f0*/  @!P0 EXIT ;  /* 0x000000000000894d */ /* 0x000ff00003800000 */
[----:B------:R-:W1:Y:S04]  /*1700*/  LDS.U16 R5, [R6] ;  /* 0x0000000006057984 */ /* 0x000e680000000400 */
[----:B-1----:R-:W-:Y:S01]  /*1710*/  STG.E.U16 desc[UR6][R2.64], R5 ;  /* 0x0000000502007986 */ /* 0x002fe2000c101506 */
[----:B------:R-:W-:Y:S05]  /*1720*/  EXIT ;  /* 0x000000000000794d */ /* 0x000fea0003800000 */
.L_x_2:
[----:B------:R-:W-:-:S00]  /*1730*/  BRA `(.L_x_2) ;  /* 0xfffffffc00fc7947 */ /* 0x000fc0000383ffff */
[----:B------:R-:W-:-:S00]  /*1740*/  NOP ;  /* 0x0000000000007918 */ /* 0x000fc00000000000 */
        /* <DEDUP_REMOVED lines=11> */
.L_x_3:


//--------------------- .nv.shared.matmul_kernel  --------------------------
	.section	.nv.shared.matmul_kernel,"aw",@nobits
	.sectionflags	@""
	.align	16
	.zero		1024


//--------------------- .nv.shared.reserved.0     --------------------------
	.section	.nv.shared.reserved.0,"aw",@nobits
	.weak		__nv_reservedSMEM_offset_0_alias
	.size		__nv_reservedSMEM_offset_0_alias, 0, 0
	.other		__nv_reservedSMEM_offset_0_alias,@"STO_CUDA_RESERVED_SHARED STV_DEFAULT"
__nv_reservedSMEM_offset_0_alias:
	.zero		0


//--------------------- .nv.constant0.matmul_kernel --------------------------
	.section	.nv.constant0.matmul_kernel,"a",@progbits
	.sectionflags	@""
	.align	4
.nv.constant0.matmul_kernel:
	.zero		608


//--------------------- SYMBOLS --------------------------

	.type		.nv.reservedSmem.offset0,@object
	.size		.nv.reservedSmem.offset0,0x4
